//
// Generated by NVIDIA NVVM Compiler
//
// Compiler Build ID: CL-36424714
// Cuda compilation tools, release 13.0, V13.0.88
// Based on NVVM 20.0.0
//

.version 9.0
.target sm_100
.address_size 64

	// .globl	_Z17sgemm_coaliescingILj32EEvPKfS1_Pfiiiff
// _ZZ17sgemm_coaliescingILj32EEvPKfS1_PfiiiffE2As has been demoted
// _ZZ17sgemm_coaliescingILj32EEvPKfS1_PfiiiffE2Bs has been demoted

.visible .entry _Z17sgemm_coaliescingILj32EEvPKfS1_Pfiiiff(
	.param .u64 .ptr .align 1 _Z17sgemm_coaliescingILj32EEvPKfS1_Pfiiiff_param_0,
	.param .u64 .ptr .align 1 _Z17sgemm_coaliescingILj32EEvPKfS1_Pfiiiff_param_1,
	.param .u64 .ptr .align 1 _Z17sgemm_coaliescingILj32EEvPKfS1_Pfiiiff_param_2,
	.param .u32 _Z17sgemm_coaliescingILj32EEvPKfS1_Pfiiiff_param_3,
	.param .u32 _Z17sgemm_coaliescingILj32EEvPKfS1_Pfiiiff_param_4,
	.param .u32 _Z17sgemm_coaliescingILj32EEvPKfS1_Pfiiiff_param_5,
	.param .f32 _Z17sgemm_coaliescingILj32EEvPKfS1_Pfiiiff_param_6,
	.param .f32 _Z17sgemm_coaliescingILj32EEvPKfS1_Pfiiiff_param_7
)
{
	.reg .pred 	%p<12>;
	.reg .b32 	%r<41>;
	.reg .b32 	%f<116>;
	.reg .b64 	%rd<28>;
	// demoted variable
	.shared .align 4 .b8 _ZZ17sgemm_coaliescingILj32EEvPKfS1_PfiiiffE2As[4096];
	// demoted variable
	.shared .align 4 .b8 _ZZ17sgemm_coaliescingILj32EEvPKfS1_PfiiiffE2Bs[4096];
	ld.param.u64 	%rd9, [_Z17sgemm_coaliescingILj32EEvPKfS1_Pfiiiff_param_1];
	ld.param.u64 	%rd10, [_Z17sgemm_coaliescingILj32EEvPKfS1_Pfiiiff_param_2];
	ld.param.u32 	%r17, [_Z17sgemm_coaliescingILj32EEvPKfS1_Pfiiiff_param_3];
	ld.param.u32 	%r18, [_Z17sgemm_coaliescingILj32EEvPKfS1_Pfiiiff_param_4];
	ld.param.u32 	%r19, [_Z17sgemm_coaliescingILj32EEvPKfS1_Pfiiiff_param_5];
	ld.param.f32 	%f8, [_Z17sgemm_coaliescingILj32EEvPKfS1_Pfiiiff_param_6];
	ld.param.f32 	%f9, [_Z17sgemm_coaliescingILj32EEvPKfS1_Pfiiiff_param_7];
	mov.u32 	%r20, %ctaid.y;
	mov.u32 	%r21, %ctaid.x;
	mov.u32 	%r1, %tid.x;
	mov.u32 	%r2, %tid.y;
	shl.b32 	%r3, %r20, 5;
	shl.b32 	%r4, %r21, 5;
	setp.lt.s32 	%p1, %r19, 1;
	mov.f32 	%f115, 0f00000000;
	@%p1 bra 	$L__BB0_7;
	ld.param.u64 	%rd25, [_Z17sgemm_coaliescingILj32EEvPKfS1_Pfiiiff_param_0];
	mul.lo.s32 	%r23, %r19, %r3;
	add.s32 	%r5, %r3, %r2;
	shl.b32 	%r24, %r2, 5;
	add.s32 	%r25, %r24, %r1;
	shl.b32 	%r26, %r25, 2;
	mov.u32 	%r27, _ZZ17sgemm_coaliescingILj32EEvPKfS1_PfiiiffE2As;
	add.s32 	%r6, %r27, %r26;
	mad.lo.s32 	%r28, %r19, %r2, %r1;
	add.s32 	%r7, %r4, %r1;
	mov.u32 	%r29, _ZZ17sgemm_coaliescingILj32EEvPKfS1_PfiiiffE2Bs;
	add.s32 	%r8, %r29, %r26;
	mad.lo.s32 	%r30, %r18, %r2, %r1;
	shl.b32 	%r31, %r18, 5;
	shl.b32 	%r32, %r2, 7;
	add.s32 	%r9, %r27, %r32;
	shl.b32 	%r33, %r1, 2;
	add.s32 	%r10, %r29, %r33;
	mul.wide.u32 	%rd11, %r23, 4;
	mul.wide.u32 	%rd12, %r28, 4;
	add.s64 	%rd13, %rd11, %rd12;
	cvta.to.global.u64 	%rd14, %rd25;
	add.s64 	%rd27, %rd14, %rd13;
	mul.wide.u32 	%rd15, %r4, 4;
	mul.wide.u32 	%rd16, %r30, 4;
	add.s64 	%rd17, %rd15, %rd16;
	cvta.to.global.u64 	%rd18, %rd9;
	add.s64 	%rd26, %rd18, %rd17;
	mul.wide.u32 	%rd3, %r31, 4;
	mov.f32 	%f115, 0f00000000;
	mov.b32 	%r40, 0;
	mov.u32 	%r38, %r1;
	mov.u32 	%r39, %r2;
$L__BB0_2:
	setp.ge.u32 	%p2, %r5, %r17;
	setp.ge.u32 	%p3, %r38, %r19;
	mov.f32 	%f113, 0f00000000;
	or.pred  	%p4, %p2, %p3;
	@%p4 bra 	$L__BB0_4;
	ld.global.f32 	%f113, [%rd27];
$L__BB0_4:
	setp.ge.u32 	%p5, %r7, %r18;
	st.shared.f32 	[%r6], %f113;
	setp.ge.u32 	%p6, %r39, %r19;
	mov.f32 	%f114, 0f00000000;
	or.pred  	%p7, %p5, %p6;
	@%p7 bra 	$L__BB0_6;
	ld.global.f32 	%f114, [%rd26];
$L__BB0_6:
	st.shared.f32 	[%r8], %f114;
	bar.sync 	0;
	ld.shared.f32 	%f14, [%r9];
	ld.shared.f32 	%f15, [%r10];
	fma.rn.f32 	%f16, %f14, %f15, %f115;
	ld.shared.f32 	%f17, [%r9+4];
	ld.shared.f32 	%f18, [%r10+128];
	fma.rn.f32 	%f19, %f17, %f18, %f16;
	ld.shared.f32 	%f20, [%r9+8];
	ld.shared.f32 	%f21, [%r10+256];
	fma.rn.f32 	%f22, %f20, %f21, %f19;
	ld.shared.f32 	%f23, [%r9+12];
	ld.shared.f32 	%f24, [%r10+384];
	fma.rn.f32 	%f25, %f23, %f24, %f22;
	ld.shared.f32 	%f26, [%r9+16];
	ld.shared.f32 	%f27, [%r10+512];
	fma.rn.f32 	%f28, %f26, %f27, %f25;
	ld.shared.f32 	%f29, [%r9+20];
	ld.shared.f32 	%f30, [%r10+640];
	fma.rn.f32 	%f31, %f29, %f30, %f28;
	ld.shared.f32 	%f32, [%r9+24];
	ld.shared.f32 	%f33, [%r10+768];
	fma.rn.f32 	%f34, %f32, %f33, %f31;
	ld.shared.f32 	%f35, [%r9+28];
	ld.shared.f32 	%f36, [%r10+896];
	fma.rn.f32 	%f37, %f35, %f36, %f34;
	ld.shared.f32 	%f38, [%r9+32];
	ld.shared.f32 	%f39, [%r10+1024];
	fma.rn.f32 	%f40, %f38, %f39, %f37;
	ld.shared.f32 	%f41, [%r9+36];
	ld.shared.f32 	%f42, [%r10+1152];
	fma.rn.f32 	%f43, %f41, %f42, %f40;
	ld.shared.f32 	%f44, [%r9+40];
	ld.shared.f32 	%f45, [%r10+1280];
	fma.rn.f32 	%f46, %f44, %f45, %f43;
	ld.shared.f32 	%f47, [%r9+44];
	ld.shared.f32 	%f48, [%r10+1408];
	fma.rn.f32 	%f49, %f47, %f48, %f46;
	ld.shared.f32 	%f50, [%r9+48];
	ld.shared.f32 	%f51, [%r10+1536];
	fma.rn.f32 	%f52, %f50, %f51, %f49;
	ld.shared.f32 	%f53, [%r9+52];
	ld.shared.f32 	%f54, [%r10+1664];
	fma.rn.f32 	%f55, %f53, %f54, %f52;
	ld.shared.f32 	%f56, [%r9+56];
	ld.shared.f32 	%f57, [%r10+1792];
	fma.rn.f32 	%f58, %f56, %f57, %f55;
	ld.shared.f32 	%f59, [%r9+60];
	ld.shared.f32 	%f60, [%r10+1920];
	fma.rn.f32 	%f61, %f59, %f60, %f58;
	ld.shared.f32 	%f62, [%r9+64];
	ld.shared.f32 	%f63, [%r10+2048];
	fma.rn.f32 	%f64, %f62, %f63, %f61;
	ld.shared.f32 	%f65, [%r9+68];
	ld.shared.f32 	%f66, [%r10+2176];
	fma.rn.f32 	%f67, %f65, %f66, %f64;
	ld.shared.f32 	%f68, [%r9+72];
	ld.shared.f32 	%f69, [%r10+2304];
	fma.rn.f32 	%f70, %f68, %f69, %f67;
	ld.shared.f32 	%f71, [%r9+76];
	ld.shared.f32 	%f72, [%r10+2432];
	fma.rn.f32 	%f73, %f71, %f72, %f70;
	ld.shared.f32 	%f74, [%r9+80];
	ld.shared.f32 	%f75, [%r10+2560];
	fma.rn.f32 	%f76, %f74, %f75, %f73;
	ld.shared.f32 	%f77, [%r9+84];
	ld.shared.f32 	%f78, [%r10+2688];
	fma.rn.f32 	%f79, %f77, %f78, %f76;
	ld.shared.f32 	%f80, [%r9+88];
	ld.shared.f32 	%f81, [%r10+2816];
	fma.rn.f32 	%f82, %f80, %f81, %f79;
	ld.shared.f32 	%f83, [%r9+92];
	ld.shared.f32 	%f84, [%r10+2944];
	fma.rn.f32 	%f85, %f83, %f84, %f82;
	ld.shared.f32 	%f86, [%r9+96];
	ld.shared.f32 	%f87, [%r10+3072];
	fma.rn.f32 	%f88, %f86, %f87, %f85;
	ld.shared.f32 	%f89, [%r9+100];
	ld.shared.f32 	%f90, [%r10+3200];
	fma.rn.f32 	%f91, %f89, %f90, %f88;
	ld.shared.f32 	%f92, [%r9+104];
	ld.shared.f32 	%f93, [%r10+3328];
	fma.rn.f32 	%f94, %f92, %f93, %f91;
	ld.shared.f32 	%f95, [%r9+108];
	ld.shared.f32 	%f96, [%r10+3456];
	fma.rn.f32 	%f97, %f95, %f96, %f94;
	ld.shared.f32 	%f98, [%r9+112];
	ld.shared.f32 	%f99, [%r10+3584];
	fma.rn.f32 	%f100, %f98, %f99, %f97;
	ld.shared.f32 	%f101, [%r9+116];
	ld.shared.f32 	%f102, [%r10+3712];
	fma.rn.f32 	%f103, %f101, %f102, %f100;
	ld.shared.f32 	%f104, [%r9+120];
	ld.shared.f32 	%f105, [%r10+3840];
	fma.rn.f32 	%f106, %f104, %f105, %f103;
	ld.shared.f32 	%f107, [%r9+124];
	ld.shared.f32 	%f108, [%r10+3968];
	fma.rn.f32 	%f115, %f107, %f108, %f106;
	bar.sync 	0;
	add.s32 	%r40, %r40, 32;
	add.s64 	%rd27, %rd27, 128;
	add.s64 	%rd26, %rd26, %rd3;
	add.s32 	%r39, %r39, 32;
	add.s32 	%r38, %r38, 32;
	setp.lt.s32 	%p8, %r40, %r19;
	@%p8 bra 	$L__BB0_2;
$L__BB0_7:
	add.s32 	%r34, %r3, %r2;
	setp.ge.u32 	%p9, %r34, %r17;
	add.s32 	%r35, %r4, %r1;
	setp.ge.u32 	%p10, %r35, %r18;
	or.pred  	%p11, %p9, %p10;
	@%p11 bra 	$L__BB0_9;
	mad.lo.s32 	%r36, %r18, %r2, %r1;
	cvt.u64.u32 	%rd19, %r36;
	mad.lo.s32 	%r37, %r18, %r3, %r4;
	cvt.u64.u32 	%rd20, %r37;
	add.s64 	%rd21, %rd20, %rd19;
	cvta.to.global.u64 	%rd22, %rd10;
	shl.b64 	%rd23, %rd21, 2;
	add.s64 	%rd24, %rd22, %rd23;
	ld.global.f32 	%f109, [%rd24];
	mul.f32 	%f110, %f9, %f109;
	fma.rn.f32 	%f111, %f8, %f115, %f110;
	st.global.f32 	[%rd24], %f111;
$L__BB0_9:
	ret;

}


// ===== COMPILED SASS (sm_100) =====

	.target	sm_100

	.elftype	@"ET_EXEC"


//--------------------- .note.nv.tkinfo           --------------------------
	.section	.note.nv.tkinfo,"",@"SHT_NOTE"
	.sectionflags	@"SHF_NOTE_NV_TKINFO"
	.tkinfo
        /*0018*/ 	.word	0x00000002
        /*0030*/ 	.string	""
        /*0030*/ 	.string	"ptxas"
        /*0030*/ 	.string	"Cuda compilation tools, release 13.0, V13.0.88"
        /*0030*/ 	.string	"Build cuda_13.0.r13.0/compiler.36424714_0"
        /*0030*/ 	.string	"-arch sm_100 -m 64 "



//--------------------- .note.nv.cuinfo           --------------------------
	.section	.note.nv.cuinfo,"",@"SHT_NOTE"
	.sectionflags	@"SHF_NOTE_NV_CUINFO"
        /*0018*/ 	.short	0x0002
        /*001a*/ 	.short	0x0064
        /*001c*/ 	.short	0x0082
	.zero		2


//--------------------- .nv.info                  --------------------------
	.section	.nv.info,"",@"SHT_CUDA_INFO"
	.align	4


	//----- nvinfo : EIATTR_REGCOUNT
	.align		4
        /*0000*/ 	.byte	0x04, 0x2f
        /*0002*/ 	.short	(.L_1 - .L_0)
	.align		4
.L_0:
        /*0004*/ 	.word	index@(_Z17sgemm_coaliescingILj32EEvPKfS1_Pfiiiff)
        /*0008*/ 	.word	0x00000020


	//----- nvinfo : EIATTR_FRAME_SIZE
	.align		4
.L_1:
        /*000c*/ 	.byte	0x04, 0x11
        /*000e*/ 	.short	(.L_3 - .L_2)
	.align		4
.L_2:
        /*0010*/ 	.word	index@(_Z17sgemm_coaliescingILj32EEvPKfS1_Pfiiiff)
        /*0014*/ 	.word	0x00000000


	//----- nvinfo : EIATTR_MIN_STACK_SIZE
	.align		4
.L_3:
        /*0018*/ 	.byte	0x04, 0x12
        /*001a*/ 	.short	(.L_5 - .L_4)
	.align		4
.L_4:
        /*001c*/ 	.word	index@(_Z17sgemm_coaliescingILj32EEvPKfS1_Pfiiiff)
        /*0020*/ 	.word	0x00000000
.L_5:


//--------------------- .nv.compat                --------------------------
	.section	.nv.compat,"",@"SHT_CUDA_COMPAT_INFO"
	.align	4
        /*0000*/ 	.byte	0x02, 0x09, 0x00, 0x00, 0x02, 0x02, 0x01, 0x00, 0x02, 0x05, 0x05, 0x00, 0x03, 0x07, 0x01, 0x01
        /*0010*/ 	.byte	0x02, 0x03, 0x00, 0x00, 0x02, 0x06, 0x01, 0x00, 0x04, 0x0b, 0x08, 0x00, 0x09, 0x00, 0x00, 0x00
        /*0020*/ 	.byte	0x00, 0x00, 0x00, 0x00


//--------------------- .nv.info._Z17sgemm_coaliescingILj32EEvPKfS1_Pfiiiff --------------------------
	.section	.nv.info._Z17sgemm_coaliescingILj32EEvPKfS1_Pfiiiff,"",@"SHT_CUDA_INFO"
	.sectionflags	@""
	.align	4


	//----- nvinfo : EIATTR_CUDA_API_VERSION
	.align		4
        /*0000*/ 	.byte	0x04, 0x37
        /*0002*/ 	.short	(.L_7 - .L_6)
.L_6:
        /*0004*/ 	.word	0x00000082


	//----- nvinfo : EIATTR_KPARAM_INFO
	.align		4
.L_7:
        /*0008*/ 	.byte	0x04, 0x17
        /*000a*/ 	.short	(.L_9 - .L_8)
.L_8:
        /*000c*/ 	.word	0x00000000
        /*0010*/ 	.short	0x0007
        /*0012*/ 	.short	0x0028
        /*0014*/ 	.byte	0x00, 0xf0, 0x11, 0x00


	//----- nvinfo : EIATTR_KPARAM_INFO
	.align		4
.L_9:
        /*0018*/ 	.byte	0x04, 0x17
        /*001a*/ 	.short	(.L_11 - .L_10)
.L_10:
        /*001c*/ 	.word	0x00000000
        /*0020*/ 	.short	0x0006
        /*0022*/ 	.short	0x0024
        /*0024*/ 	.byte	0x00, 0xf0, 0x11, 0x00


	//----- nvinfo : EIATTR_KPARAM_INFO
	.align		4
.L_11:
        /*0028*/ 	.byte	0x04, 0x17
        /*002a*/ 	.short	(.L_13 - .L_12)
.L_12:
        /*002c*/ 	.word	0x00000000
        /*0030*/ 	.short	0x0005
        /*0032*/ 	.short	0x0020
        /*0034*/ 	.byte	0x00, 0xf0, 0x11, 0x00


	//----- nvinfo : EIATTR_KPARAM_INFO
	.align		4
.L_13:
        /*0038*/ 	.byte	0x04, 0x17
        /*003a*/ 	.short	(.L_15 - .L_14)
.L_14:
        /*003c*/ 	.word	0x00000000
        /*0040*/ 	.short	0x0004
        /*0042*/ 	.short	0x001c
        /*0044*/ 	.byte	0x00, 0xf0, 0x11, 0x00


	//----- nvinfo : EIATTR_KPARAM_INFO
	.align		4
.L_15:
        /*0048*/ 	.byte	0x04, 0x17
        /*004a*/ 	.short	(.L_17 - .L_16)
.L_16:
        /*004c*/ 	.word	0x00000000
        /*0050*/ 	.short	0x0003
        /*0052*/ 	.short	0x0018
        /*0054*/ 	.byte	0x00, 0xf0, 0x11, 0x00


	//----- nvinfo : EIATTR_KPARAM_INFO
	.align		4
.L_17:
        /*0058*/ 	.byte	0x04, 0x17
        /*005a*/ 	.short	(.L_19 - .L_18)
.L_18:
        /*005c*/ 	.word	0x00000000
        /*0060*/ 	.short	0x0002
        /*0062*/ 	.short	0x0010
        /*0064*/ 	.byte	0x00, 0xf5, 0x21, 0x00


	//----- nvinfo : EIATTR_KPARAM_INFO
	.align		4
.L_19:
        /*0068*/ 	.byte	0x04, 0x17
        /*006a*/ 	.short	(.L_21 - .L_20)
.L_20:
        /*006c*/ 	.word	0x00000000
        /*0070*/ 	.short	0x0001
        /*0072*/ 	.short	0x0008
        /*0074*/ 	.byte	0x00, 0xf5, 0x21, 0x00


	//----- nvinfo : EIATTR_KPARAM_INFO
	.align		4
.L_21:
        /*0078*/ 	.byte	0x04, 0x17
        /*007a*/ 	.short	(.L_23 - .L_22)
.L_22:
        /*007c*/ 	.word	0x00000000
        /*0080*/ 	.short	0x0000
        /*0082*/ 	.short	0x0000
        /*0084*/ 	.byte	0x00, 0xf5, 0x21, 0x00


	//----- nvinfo : EIATTR_SPARSE_MMA_MASK
	.align		4
.L_23:
        /*0088*/ 	.byte	0x03, 0x50
        /*008a*/ 	.short	0x0000


	//----- nvinfo : EIATTR_MAXREG_COUNT
	.align		4
        /*008c*/ 	.byte	0x03, 0x1b
        /*008e*/ 	.short	0x00ff


	//----- nvinfo : EIATTR_NUM_BARRIERS
	.align		4
        /*0090*/ 	.byte	0x02, 0x4c
        /*0092*/ 	.byte	0x01
	.zero		1


	//----- nvinfo : EIATTR_MERCURY_ISA_VERSION
	.align		4
        /*0094*/ 	.byte	0x03, 0x5f
        /*0096*/ 	.short	0x0101


	//----- nvinfo : EIATTR_VRC_CTA_INIT_COUNT
	.align		4
        /*0098*/ 	.byte	0x02, 0x4a
	.zero		1
	.zero		1


	//----- nvinfo : EIATTR_EXIT_INSTR_OFFSETS
	.align		4
        /*009c*/ 	.byte	0x04, 0x1c
        /*009e*/ 	.short	(.L_25 - .L_24)


	//   ....[0]....
.L_24:
        /*00a0*/ 	.word	0x00000900


	//   ....[1]....
        /*00a4*/ 	.word	0x000009e0


	//----- nvinfo : EIATTR_CBANK_PARAM_SIZE
	.align		4
.L_25:
        /*00a8*/ 	.byte	0x03, 0x19
        /*00aa*/ 	.short	0x002c


	//----- nvinfo : EIATTR_PARAM_CBANK
	.align		4
        /*00ac*/ 	.byte	0x04, 0x0a
        /*00ae*/ 	.short	(.L_27 - .L_26)
	.align		4
.L_26:
        /*00b0*/ 	.word	index@(.nv.constant0._Z17sgemm_coaliescingILj32EEvPKfS1_Pfiiiff)
        /*00b4*/ 	.short	0x0380
        /*00b6*/ 	.short	0x002c


	//----- nvinfo : EIATTR_SW_WAR
	.align		4
.L_27:
        /*00b8*/ 	.byte	0x04, 0x36
        /*00ba*/ 	.short	(.L_29 - .L_28)
.L_28:
        /*00bc*/ 	.word	0x00000008
.L_29:


//--------------------- .nv.callgraph             --------------------------
	.section	.nv.callgraph,"",@"SHT_CUDA_CALLGRAPH"
	.align	4
	.sectionentsize	8
	.align		4
        /*0000*/ 	.word	0x00000000
	.align		4
        /*0004*/ 	.word	0xffffffff
	.align		4
        /*0008*/ 	.word	0x00000000
	.align		4
        /*000c*/ 	.word	0xfffffffe
	.align		4
        /*0010*/ 	.word	0x00000000
	.align		4
        /*0014*/ 	.word	0xfffffffd
	.align		4
        /*0018*/ 	.word	0x00000000
	.align		4
        /*001c*/ 	.word	0xfffffffc


//--------------------- .text._Z17sgemm_coaliescingILj32EEvPKfS1_Pfiiiff --------------------------
	.section	.text._Z17sgemm_coaliescingILj32EEvPKfS1_Pfiiiff,"ax",@progbits
	.align	128
        .global         _Z17sgemm_coaliescingILj32EEvPKfS1_Pfiiiff
        .type           _Z17sgemm_coaliescingILj32EEvPKfS1_Pfiiiff,@function
        .size           _Z17sgemm_coaliescingILj32EEvPKfS1_Pfiiiff,(.L_x_3 - _Z17sgemm_coaliescingILj32EEvPKfS1_Pfiiiff)
        .other          _Z17sgemm_coaliescingILj32EEvPKfS1_Pfiiiff,@"STO_CUDA_ENTRY STV_DEFAULT"
_Z17sgemm_coaliescingILj32EEvPKfS1_Pfiiiff:
.text._Z17sgemm_coaliescingILj32EEvPKfS1_Pfiiiff:
[----:B------:R-:W-:Y:S08]  /*0000*/  LDC R1, c[0x0][0x37c] ;  /* 0x0000df00ff017b82 */ /* 0x000ff00000000800 */
[----:B------:R-:W0:Y:S01]  /*0010*/  LDC R9, c[0x0][0x3a0] ;  /* 0x0000e800ff097b82 */ /* 0x000e220000000800 */
[----:B------:R-:W1:Y:S01]  /*0020*/  S2R R23, SR_CTAID.X ;  /* 0x0000000000177919 */ /* 0x000e620000002500 */
[----:B------:R-:W2:Y:S01]  /*0030*/  LDCU.64 UR8, c[0x0][0x358] ;  /* 0x00006b00ff0877ac */ /* 0x000ea20008000a00 */
[----:B------:R-:W-:Y:S01]  /*0040*/  HFMA2 R11, -RZ, RZ, 0, 0 ;  /* 0x00000000ff0b7431 */ /* 0x000fe200000001ff */
[----:B------:R-:W3:Y:S04]  /*0050*/  S2R R0, SR_TID.X ;  /* 0x0000000000007919 */ /* 0x000ee80000002100 */
[----:B------:R-:W4:Y:S01]  /*0060*/  S2UR UR5, SR_CTAID.Y ;  /* 0x00000000000579c3 */ /* 0x000f220000002600 */
[----:B------:R-:W0:Y:S02]  /*0070*/  S2R R3, SR_TID.Y ;  /* 0x0000000000037919 */ /* 0x000e240000002200 */
[----:B0-----:R-:W-:Y:S01]  /*0080*/  ISETP.GE.AND P0, PT, R9, 0x1, PT ;  /* 0x000000010900780c */ /* 0x001fe20003f06270 */
[----:B----4-:R-:W-:Y:S01]  /*0090*/  USHF.L.U32 UR5, UR5, 0x5, URZ ;  /* 0x0000000505057899 */ /* 0x010fe200080006ff */
[----:B-1----:R-:W-:-:S11]  /*00a0*/  SHF.L.U32 R23, R23, 0x5, RZ ;  /* 0x0000000517177819 */ /* 0x002fd600000006ff */
[----:B--23--:R-:W-:Y:S05]  /*00b0*/  @!P0 BRA `(.L_x_0) ;  /* 0x0000000400fc8947 */ /* 0x00cfea0003800000 */
[----:B------:R-:W0:Y:S01]  /*00c0*/  LDC R17, c[0x0][0x39c] ;  /* 0x0000e700ff117b82 */ /* 0x000e220000000800 */
[----:B------:R-:W1:Y:S01]  /*00d0*/  LDCU.128 UR12, c[0x0][0x380] ;  /* 0x00007000ff0c77ac */ /* 0x000e620008000c00 */
[C---:B------:R-:W-:Y:S01]  /*00e0*/  IMAD R4, R3.reuse, R9, R0 ;  /* 0x0000000903047224 */ /* 0x040fe200078e0200 */
[-C--:B------:R-:W-:Y:S01]  /*00f0*/  LEA R18, R3, R0.reuse, 0x5 ;  /* 0x0000000003127211 */ /* 0x080fe200078e28ff */
[----:B------:R-:W-:Y:S01]  /*0100*/  IMAD R9, R9, UR5, RZ ;  /* 0x0000000509097c24 */ /* 0x000fe2000f8e02ff */
[----:B------:R-:W-:Y:S01]  /*0110*/  UMOV UR4, 0x400 ;  /* 0x0000040000047882 */ /* 0x000fe20000000000 */
[----:B------:R-:W-:Y:S01]  /*0120*/  IMAD.WIDE.U32 R4, R4, 0x4, RZ ;  /* 0x0000000404047825 */ /* 0x000fe200078e00ff */
[----:B------:R-:W-:Y:S01]  /*0130*/  UIADD3 UR6, UPT, UPT, UR4, 0x1000, URZ ;  /* 0x0000100004067890 */ /* 0x000fe2000fffe0ff */
[----:B------:R-:W2:Y:S01]  /*0140*/  S2UR UR7, SR_CgaCtaId ;  /* 0x00000000000779c3 */ /* 0x000ea20000008800 */
[----:B------:R-:W-:Y:S01]  /*0150*/  IADD3 R21, PT, PT, R3, UR5, RZ ;  /* 0x0000000503157c10 */ /* 0x000fe2000fffe0ff */
[----:B------:R-:W3:Y:S01]  /*0160*/  LDCU UR11, c[0x0][0x3a0] ;  /* 0x00007400ff0b77ac */ /* 0x000ee20008000800 */
[----:B------:R-:W-:Y:S01]  /*0170*/  IADD3 R19, PT, PT, R23, R0, RZ ;  /* 0x0000000017137210 */ /* 0x000fe20007ffe0ff */
[----:B------:R-:W-:Y:S01]  /*0180*/  IMAD.WIDE.U32 R4, R9, 0x4, R4 ;  /* 0x0000000409047825 */ /* 0x000fe200078e0004 */
[----:B------:R-:W-:Y:S01]  /*0190*/  MOV R11, RZ ;  /* 0x000000ff000b7202 */ /* 0x000fe20000000f00 */
[----:B------:R-:W4:Y:S01]  /*01a0*/  LDCU UR10, c[0x0][0x398] ;  /* 0x00007300ff0a77ac */ /* 0x000f220008000800 */
[----:B-1----:R-:W-:Y:S01]  /*01b0*/  IADD3 R2, P0, PT, R4, UR12, RZ ;  /* 0x0000000c04027c10 */ /* 0x002fe2000ff1e0ff */
[----:B------:R-:W1:Y:S01]  /*01c0*/  LDCU UR12, c[0x0][0x39c] ;  /* 0x00007380ff0c77ac */ /* 0x000e620008000800 */
[----:B------:R-:W-:-:S02]  /*01d0*/  MOV R4, R3 ;  /* 0x0000000300047202 */ /* 0x000fc40000000f00 */
[----:B------:R-:W-:Y:S01]  /*01e0*/  IADD3.X R5, PT, PT, R5, UR13, RZ, P0, !PT ;  /* 0x0000000d05057c10 */ /* 0x000fe200087fe4ff */
[----:B0-----:R-:W-:Y:S01]  /*01f0*/  IMAD R6, R3, R17, R0 ;  /* 0x0000001103067224 */ /* 0x001fe200078e0200 */
[----:B------:R-:W-:-:S03]  /*0200*/  SHF.L.U32 R17, R17, 0x5, RZ ;  /* 0x0000000511117819 */ /* 0x000fc600000006ff */
[----:B------:R-:W-:Y:S01]  /*0210*/  IMAD.WIDE.U32 R6, R6, 0x4, RZ ;  /* 0x0000000406067825 */ /* 0x000fe200078e00ff */
[----:B--2---:R-:W-:-:S03]  /*0220*/  ULEA UR4, UR7, UR4, 0x18 ;  /* 0x0000000407047291 */ /* 0x004fc6000f8ec0ff */
[----:B------:R-:W-:Y:S01]  /*0230*/  IMAD.WIDE.U32 R6, R23, 0x4, R6 ;  /* 0x0000000417067825 */ /* 0x000fe200078e0006 */
[----:B------:R-:W-:Y:S02]  /*0240*/  ULEA UR6, UR7, UR6, 0x18 ;  /* 0x0000000607067291 */ /* 0x000fe4000f8ec0ff */
[----:B------:R-:W-:Y:S02]  /*0250*/  LEA R20, R18, UR4, 0x2 ;  /* 0x0000000412147c11 */ /* 0x000fe4000f8e10ff */
[----:B------:R-:W-:Y:S02]  /*0260*/  IADD3 R24, P1, PT, R6, UR14, RZ ;  /* 0x0000000e06187c10 */ /* 0x000fe4000ff3e0ff */
[----:B------:R-:W-:Y:S02]  /*0270*/  MOV R6, R0 ;  /* 0x0000000000067202 */ /* 0x000fe40000000f00 */
[----:B------:R-:W-:Y:S02]  /*0280*/  IADD3.X R25, PT, PT, R7, UR15, RZ, P1, !PT ;  /* 0x0000000f07197c10 */ /* 0x000fe40008ffe4ff */
[----:B------:R-:W-:-:S02]  /*0290*/  LEA R18, R18, UR6, 0x2 ;  /* 0x0000000612127c11 */ /* 0x000fc4000f8e10ff */
[----:B------:R-:W-:Y:S02]  /*02a0*/  LEA R7, R0, UR6, 0x2 ;  /* 0x0000000600077c11 */ /* 0x000fe4000f8e10ff */
[----:B------:R-:W-:Y:S01]  /*02b0*/  LEA R16, R3, UR4, 0x7 ;  /* 0x0000000403107c11 */ /* 0x000fe2000f8e38ff */
[----:B-1-34-:R-:W-:-:S06]  /*02c0*/  UMOV UR4, URZ ;  /* 0x000000ff00047c82 */ /* 0x01afcc0008000000 */
.L_x_1:
[----:B------:R-:W-:Y:S01]  /*02d0*/  ISETP.GE.U32.AND P1, PT, R6, UR11, PT ;  /* 0x0000000b06007c0c */ /* 0x000fe2000bf26070 */
[----:B------:R-:W-:Y:S01]  /*02e0*/  HFMA2 R29, -RZ, RZ, 0, 0 ;  /* 0x00000000ff1d7431 */ /* 0x000fe200000001ff */
[----:B------:R-:W-:Y:S02]  /*02f0*/  ISETP.GE.U32.AND P0, PT, R4, UR11, PT ;  /* 0x0000000b04007c0c */ /* 0x000fe4000bf06070 */
[----:B------:R-:W-:Y:S02]  /*0300*/  ISETP.GE.U32.OR P1, PT, R21, UR10, P1 ;  /* 0x0000000a15007c0c */ /* 0x000fe40008f26470 */
[----:B------:R-:W-:Y:S02]  /*0310*/  ISETP.GE.U32.OR P0, PT, R19, UR12, P0 ;  /* 0x0000000c13007c0c */ /* 0x000fe40008706470 */
[----:B------:R-:W-:-:S09]  /*0320*/  MOV R27, RZ ;  /* 0x000000ff001b7202 */ /* 0x000fd20000000f00 */
[----:B------:R-:W-:Y:S02]  /*0330*/  @!P1 MOV R8, R2 ;  /* 0x0000000200089202 */ /* 0x000fe40000000f00 */
[----:B------:R-:W-:Y:S01]  /*0340*/  @!P1 MOV R9, R5 ;  /* 0x0000000500099202 */ /* 0x000fe20000000f00 */
[----:B------:R-:W2:Y:S04]  /*0350*/  @!P0 LDG.E R29, desc[UR8][R24.64] ;  /* 0x00000008181d8981 */ /* 0x000ea8000c1e1900 */
[----:B------:R-:W3:Y:S04]  /*0360*/  @!P1 LDG.E R27, desc[UR8][R8.64] ;  /* 0x00000008081b9981 */ /* 0x000ee8000c1e1900 */
[----:B---3--:R-:W-:Y:S04]  /*0370*/  STS [R20], R27 ;  /* 0x0000001b14007388 */ /* 0x008fe80000000800 */
[----:B--2---:R-:W-:Y:S01]  /*0380*/  STS [R18], R29 ;  /* 0x0000001d12007388 */ /* 0x004fe20000000800 */
[----:B------:R-:W-:Y:S06]  /*0390*/  BAR.SYNC.DEFER_BLOCKING 0x0 ;  /* 0x0000000000007b1d */ /* 0x000fec0000010000 */
[----:B------:R-:W-:Y:S04]  /*03a0*/  LDS R10, [R7] ;  /* 0x00000000070a7984 */ /* 0x000fe80000000800 */
[----:B------:R-:W0:Y:S04]  /*03b0*/  LDS.128 R12, [R16] ;  /* 0x00000000100c7984 */ /* 0x000e280000000c00 */
[----:B------:R-:W1:Y:S04]  /*03c0*/  LDS R22, [R7+0x80] ;  /* 0x0000800007167984 */ /* 0x000e680000000800 */
[----:B------:R-:W2:Y:S04]  /*03d0*/  LDS R26, [R7+0x100] ;  /* 0x00010000071a7984 */ /* 0x000ea80000000800 */
[----:B------:R-:W-:Y:S04]  /*03e0*/  LDS R29, [R7+0x280] ;  /* 0x00028000071d7984 */ /* 0x000fe80000000800 */
[----:B------:R-:W-:Y:S01]  /*03f0*/  LDS R27, [R7+0x300] ;  /* 0x00030000071b7984 */ /* 0x000fe20000000800 */
[----:B0-----:R-:W-:-:S03]  /*0400*/  FFMA R10, R12, R10, R11 ;  /* 0x0000000a0c0a7223 */ /* 0x001fc6000000000b */
[----:B------:R-:W0:Y:S01]  /*0410*/  LDS R12, [R7+0x180] ;  /* 0x00018000070c7984 */ /* 0x000e220000000800 */
[----:B-1----:R-:W-:-:S03]  /*0420*/  FFMA R9, R22, R13, R10 ;  /* 0x0000000d16097223 */ /* 0x002fc6000000000a */
[----:B------:R-:W-:Y:S01]  /*0430*/  LDS R13, [R7+0x200] ;  /* 0x00020000070d7984 */ /* 0x000fe20000000800 */
[----:B--2---:R-:W-:-:S03]  /*0440*/  FFMA R14, R26, R14, R9 ;  /* 0x0000000e1a0e7223 */ /* 0x004fc60000000009 */
[----:B------:R-:W1:Y:S04]  /*0450*/  LDS.128 R8, [R16+0x10] ;  /* 0x0000100010087984 */ /* 0x000e680000000c00 */
[----:B------:R-:W-:Y:S01]  /*0460*/  LDS R22, [R7+0x680] ;  /* 0x0006800007167984 */ /* 0x000fe20000000800 */
[----:B0-----:R-:W-:-:S04]  /*0470*/  FFMA R15, R12, R15, R14 ;  /* 0x0000000f0c0f7223 */ /* 0x001fc8000000000e */
[----:B-1----:R-:W-:Y:S02]  /*0480*/  FFMA R8, R8, R13, R15 ;  /* 0x0000000d08087223 */ /* 0x002fe4000000000f */
[----:B------:R-:W-:Y:S02]  /*0490*/  LDS.128 R12, [R16+0x20] ;  /* 0x00002000100c7984 */ /* 0x000fe40000000c00 */
[----:B------:R-:W-:Y:S02]  /*04a0*/  FFMA R8, R29, R9, R8 ;  /* 0x000000091d087223 */ /* 0x000fe40000000008 */
[----:B------:R-:W0:Y:S04]  /*04b0*/  LDS R29, [R7+0x380] ;  /* 0x00038000071d7984 */ /* 0x000e280000000800 */
[----:B------:R-:W1:Y:S01]  /*04c0*/  LDS R9, [R7+0x400] ;  /* 0x0004000007097984 */ /* 0x000e620000000800 */
[----:B------:R-:W-:-:S03]  /*04d0*/  FFMA R8, R27, R10, R8 ;  /* 0x0000000a1b087223 */ /* 0x000fc60000000008 */
[----:B------:R-:W2:Y:S04]  /*04e0*/  LDS R10, [R7+0x480] ;  /* 0x00048000070a7984 */ /* 0x000ea80000000800 */
[----:B------:R-:W3:Y:S01]  /*04f0*/  LDS R27, [R7+0x500] ;  /* 0x00050000071b7984 */ /* 0x000ee20000000800 */
[----:B0-----:R-:W-:-:S03]  /*0500*/  FFMA R11, R29, R11, R8 ;  /* 0x0000000b1d0b7223 */ /* 0x001fc60000000008 */
[----:B------:R-:W0:Y:S01]  /*0510*/  LDS R29, [R7+0x580] ;  /* 0x00058000071d7984 */ /* 0x000e220000000800 */
[----:B-1----:R-:W-:-:S04]  /*0520*/  FFMA R12, R12, R9, R11 ;  /* 0x000000090c0c7223 */ /* 0x002fc8000000000b */
[----:B--2---:R-:W-:Y:S02]  /*0530*/  FFMA R10, R10, R13, R12 ;  /* 0x0000000d0a0a7223 */ /* 0x004fe4000000000c */
[----:B------:R-:W-:Y:S02]  /*0540*/  LDS R13, [R7+0x600] ;  /* 0x00060000070d7984 */ /* 0x000fe40000000800 */
[----:B---3--:R-:W-:Y:S02]  /*0550*/  FFMA R14, R27, R14, R10 ;  /* 0x0000000e1b0e7223 */ /* 0x008fe4000000000a */
[----:B------:R-:W1:Y:S04]  /*0560*/  LDS.128 R8, [R16+0x30] ;  /* 0x0000300010087984 */ /* 0x000e680000000c00 */
[----:B------:R-:W2:Y:S01]  /*0570*/  LDS R27, [R7+0x700] ;  /* 0x00070000071b7984 */ /* 0x000ea20000000800 */
[----:B0-----:R-:W-:-:S04]  /*0580*/  FFMA R15, R29, R15, R14 ;  /* 0x0000000f1d0f7223 */ /* 0x001fc8000000000e */
[----:B-1----:R-:W-:Y:S02]  /*0590*/  FFMA R12, R8, R13, R15 ;  /* 0x0000000d080c7223 */ /* 0x002fe4000000000f */
[----:B------:R-:W0:Y:S02]  /*05a0*/  LDS R8, [R7+0x780] ;  /* 0x0007800007087984 */ /* 0x000e240000000800 */
[----:B------:R-:W-:Y:S02]  /*05b0*/  FFMA R12, R22, R9, R12 ;  /* 0x00000009160c7223 */ /* 0x000fe4000000000c */
[----:B------:R-:W-:Y:S02]  /*05c0*/  LDS R9, [R7+0x800] ;  /* 0x0008000007097984 */ /* 0x000fe40000000800 */
[----:B--2---:R-:W-:Y:S02]  /*05d0*/  FFMA R29, R27, R10, R12 ;  /* 0x0000000a1b1d7223 */ /* 0x004fe4000000000c */
[----:B------:R-:W1:Y:S04]  /*05e0*/  LDS.128 R12, [R16+0x40] ;  /* 0x00004000100c7984 */ /* 0x000e680000000c00 */
[----:B------:R-:W2:Y:S04]  /*05f0*/  LDS R10, [R7+0x880] ;  /* 0x00088000070a7984 */ /* 0x000ea80000000800 */
[----:B------:R-:W3:Y:S04]  /*0600*/  LDS R27, [R7+0x900] ;  /* 0x00090000071b7984 */ /* 0x000ee80000000800 */
[----:B------:R-:W4:Y:S01]  /*0610*/  LDS R22, [R7+0x980] ;  /* 0x0009800007167984 */ /* 0x000f220000000800 */
[----:B0-----:R-:W-:-:S04]  /*0620*/  FFMA R11, R8, R11, R29 ;  /* 0x0000000b080b7223 */ /* 0x001fc8000000001d */
[----:B-1----:R-:W-:-:S04]  /*0630*/  FFMA R12, R12, R9, R11 ;  /* 0x000000090c0c7223 */ /* 0x002fc8000000000b */
[----:B--2---:R-:W-:Y:S02]  /*0640*/  FFMA R10, R10, R13, R12 ;  /* 0x0000000d0a0a7223 */ /* 0x004fe4000000000c */
[----:B------:R-:W-:Y:S02]  /*0650*/  LDS R13, [R7+0xa00] ;  /* 0x000a0000070d7984 */ /* 0x000fe40000000800 */
[----:B---3--:R-:W-:Y:S02]  /*0660*/  FFMA R29, R27, R14, R10 ;  /* 0x0000000e1b1d7223 */ /* 0x008fe4000000000a */
[----:B------:R-:W0:Y:S04]  /*0670*/  LDS.128 R8, [R16+0x50] ;  /* 0x0000500010087984 */ /* 0x000e280000000c00 */
[----:B------:R-:W1:Y:S04]  /*0680*/  LDS R12, [R7+0xa80] ;  /* 0x000a8000070c7984 */ /* 0x000e680000000800 */
[----:B------:R-:W2:Y:S01]  /*0690*/  LDS R27, [R7+0xb00] ;  /* 0x000b0000071b7984 */ /* 0x000ea20000000800 */
[----:B----4-:R-:W-:-:S03]  /*06a0*/  FFMA R15, R22, R15, R29 ;  /* 0x0000000f160f7223 */ /* 0x010fc6000000001d */
[----:B------:R-:W3:Y:S01]  /*06b0*/  LDS R22, [R7+0xb80] ;  /* 0x000b800007167984 */ /* 0x000ee20000000800 */
[----:B0-----:R-:W-:-:S04]  /*06c0*/  FFMA R8, R8, R13, R15 ;  /* 0x0000000d08087223 */ /* 0x001fc8000000000f */
[----:B-1----:R-:W-:Y:S02]  /*06d0*/  FFMA R8, R12, R9, R8 ;  /* 0x000000090c087223 */ /* 0x002fe40000000008 */
[----:B------:R-:W-:Y:S04]  /*06e0*/  LDS R9, [R7+0xc00] ;  /* 0x000c000007097984 */ /* 0x000fe80000000800 */
[----:B------:R-:W0:Y:S01]  /*06f0*/  LDS.128 R12, [R16+0x60] ;  /* 0x00006000100c7984 */ /* 0x000e220000000c00 */
[----:B--2---:R-:W-:-:S03]  /*0700*/  FFMA R29, R27, R10, R8 ;  /* 0x0000000a1b1d7223 */ /* 0x004fc60000000008 */
[----:B------:R-:W1:Y:S04]  /*0710*/  LDS R8, [R7+0xc80] ;  /* 0x000c800007087984 */ /* 0x000e680000000800 */
[----:B------:R-:W2:Y:S01]  /*0720*/  LDS R27, [R7+0xd00] ;  /* 0x000d0000071b7984 */ /* 0x000ea20000000800 */
[----:B---3--:R-:W-:-:S03]  /*0730*/  FFMA R11, R22, R11, R29 ;  /* 0x0000000b160b7223 */ /* 0x008fc6000000001d */
[----:B------:R-:W3:Y:S01]  /*0740*/  LDS R22, [R7+0xd80] ;  /* 0x000d800007167984 */ /* 0x000ee20000000800 */
[----:B0-----:R-:W-:-:S04]  /*0750*/  FFMA R12, R12, R9, R11 ;  /* 0x000000090c0c7223 */ /* 0x001fc8000000000b */
[----:B-1----:R-:W-:Y:S02]  /*0760*/  FFMA R12, R8, R13, R12 ;  /* 0x0000000d080c7223 */ /* 0x002fe4000000000c */
[----:B------:R-:W-:Y:S04]  /*0770*/  LDS R13, [R7+0xe00] ;  /* 0x000e0000070d7984 */ /* 0x000fe80000000800 */
[----:B------:R-:W0:Y:S01]  /*0780*/  LDS.128 R8, [R16+0x70] ;  /* 0x0000700010087984 */ /* 0x000e220000000c00 */
[----:B--2---:R-:W-:-:S03]  /*0790*/  FFMA R29, R27, R14, R12 ;  /* 0x0000000e1b1d7223 */ /* 0x004fc6000000000c */
[----:B------:R-:W1:Y:S04]  /*07a0*/  LDS R14, [R7+0xe80] ;  /* 0x000e8000070e7984 */ /* 0x000e680000000800 */
[----:B------:R-:W2:Y:S04]  /*07b0*/  LDS R27, [R7+0xf00] ;  /* 0x000f0000071b7984 */ /* 0x000ea80000000800 */
[----:B------:R-:W4:Y:S01]  /*07c0*/  LDS R12, [R7+0xf80] ;  /* 0x000f8000070c7984 */ /* 0x000f220000000800 */
[----:B---3--:R-:W-:Y:S01]  /*07d0*/  FFMA R15, R22, R15, R29 ;  /* 0x0000000f160f7223 */ /* 0x008fe2000000001d */
[----:B------:R-:W-:-:S04]  /*07e0*/  UIADD3 UR4, UPT, UPT, UR4, 0x20, URZ ;  /* 0x0000002004047890 */ /* 0x000fc8000fffe0ff */
[----:B------:R-:W-:Y:S01]  /*07f0*/  UISETP.GE.AND UP0, UPT, UR4, UR11, UPT ;  /* 0x0000000b0400728c */ /* 0x000fe2000bf06270 */
[----:B------:R-:W-:Y:S01]  /*0800*/  BAR.SYNC.DEFER_BLOCKING 0x0 ;  /* 0x0000000000007b1d */ /* 0x000fe20000010000 */
[----:B------:R-:W-:Y:S01]  /*0810*/  IADD3 R2, P0, PT, R2, 0x80, RZ ;  /* 0x0000008002027810 */ /* 0x000fe20007f1e0ff */
[----:B------:R-:W-:Y:S01]  /*0820*/  IMAD.WIDE.U32 R24, R17, 0x4, R24 ;  /* 0x0000000411187825 */ /* 0x000fe200078e0018 */
[----:B------:R-:W-:Y:S02]  /*0830*/  IADD3 R4, PT, PT, R4, 0x20, RZ ;  /* 0x0000002004047810 */ /* 0x000fe40007ffe0ff */
[----:B------:R-:W-:Y:S02]  /*0840*/  IADD3 R6, PT, PT, R6, 0x20, RZ ;  /* 0x0000002006067810 */ /* 0x000fe40007ffe0ff */
[----:B------:R-:W-:Y:S01]  /*0850*/  IADD3.X R5, PT, PT, RZ, R5, RZ, P0, !PT ;  /* 0x00000005ff057210 */ /* 0x000fe200007fe4ff */
[----:B0-----:R-:W-:-:S04]  /*0860*/  FFMA R8, R8, R13, R15 ;  /* 0x0000000d08087223 */ /* 0x001fc8000000000f */
[----:B-1----:R-:W-:-:S04]  /*0870*/  FFMA R8, R14, R9, R8 ;  /* 0x000000090e087223 */ /* 0x002fc80000000008 */
[----:B--2---:R-:W-:-:S04]  /*0880*/  FFMA R27, R27, R10, R8 ;  /* 0x0000000a1b1b7223 */ /* 0x004fc80000000008 */
[----:B----4-:R-:W-:Y:S01]  /*0890*/  FFMA R11, R12, R11, R27 ;  /* 0x0000000b0c0b7223 */ /* 0x010fe2000000001b */
[----:B------:R-:W-:Y:S06]  /*08a0*/  BRA.U !UP0, `(.L_x_1) ;  /* 0xfffffff908887547 */ /* 0x000fec000b83ffff */
.L_x_0:
[----:B------:R-:W0:Y:S01]  /*08b0*/  LDC.64 R6, c[0x0][0x398] ;  /* 0x0000e600ff067b82 */ /* 0x000e220000000a00 */
[----:B------:R-:W-:Y:S02]  /*08c0*/  IADD3 R2, PT, PT, R23, R0, RZ ;  /* 0x0000000017027210 */ /* 0x000fe40007ffe0ff */
[----:B------:R-:W-:Y:S02]  /*08d0*/  IADD3 R5, PT, PT, R3, UR5, RZ ;  /* 0x0000000503057c10 */ /* 0x000fe4000fffe0ff */
[----:B0-----:R-:W-:-:S04]  /*08e0*/  ISETP.GE.U32.AND P0, PT, R2, R7, PT ;  /* 0x000000070200720c */ /* 0x001fc80003f06070 */
[----:B------:R-:W-:-:S13]  /*08f0*/  ISETP.GE.U32.OR P0, PT, R5, R6, P0 ;  /* 0x000000060500720c */ /* 0x000fda0000706470 */
[----:B------:R-:W-:Y:S05]  /*0900*/  @P0 EXIT ;  /* 0x000000000000094d */ /* 0x000fea0003800000 */
[----:B------:R-:W0:Y:S01]  /*0910*/  LDCU.64 UR6, c[0x0][0x390] ;  /* 0x00007200ff0677ac */ /* 0x000e220008000a00 */
[----:B------:R-:W-:Y:S02]  /*0920*/  IMAD R0, R3, R7, R0 ;  /* 0x0000000703007224 */ /* 0x000fe400078e0200 */
[----:B------:R-:W-:Y:S01]  /*0930*/  IMAD R23, R7, UR5, R23 ;  /* 0x0000000507177c24 */ /* 0x000fe2000f8e0217 */
[----:B------:R-:W1:Y:S04]  /*0940*/  LDCU UR4, c[0x0][0x3a8] ;  /* 0x00007500ff0477ac */ /* 0x000e680008000800 */
[----:B------:R-:W-:-:S04]  /*0950*/  IADD3 R23, P0, PT, R0, R23, RZ ;  /* 0x0000001700177210 */ /* 0x000fc80007f1e0ff */
[----:B------:R-:W-:Y:S02]  /*0960*/  IADD3.X R0, PT, PT, RZ, RZ, RZ, P0, !PT ;  /* 0x000000ffff007210 */ /* 0x000fe400007fe4ff */
[C---:B0-----:R-:W-:Y:S01]  /*0970*/  LEA R2, P0, R23.reuse, UR6, 0x2 ;  /* 0x0000000617027c11 */ /* 0x041fe2000f8010ff */
[----:B------:R-:W0:Y:S03]  /*0980*/  LDCU UR6, c[0x0][0x3a4] ;  /* 0x00007480ff0677ac */ /* 0x000e260008000800 */
[----:B------:R-:W-:-:S05]  /*0990*/  LEA.HI.X R3, R23, UR7, R0, 0x2, P0 ;  /* 0x0000000717037c11 */ /* 0x000fca00080f1400 */
[----:B------:R-:W1:Y:S02]  /*09a0*/  LDG.E R0, desc[UR8][R2.64] ;  /* 0x0000000802007981 */ /* 0x000e64000c1e1900 */
[----:B-1----:R-:W-:-:S04]  /*09b0*/  FMUL R0, R0, UR4 ;  /* 0x0000000400007c20 */ /* 0x002fc80008400000 */
[----:B0-----:R-:W-:-:S05]  /*09c0*/  FFMA R11, R11, UR6, R0 ;  /* 0x000000060b0b7c23 */ /* 0x001fca0008000000 */
[----:B------:R-:W-:Y:S01]  /*09d0*/  STG.E desc[UR8][R2.64], R11 ;  /* 0x0000000b02007986 */ /* 0x000fe2000c101908 */
[----:B------:R-:W-:Y:S05]  /*09e0*/  EXIT ;  /* 0x000000000000794d */ /* 0x000fea0003800000 */
.L_x_2:
[----:B------:R-:W-:-:S00]  /*09f0*/  BRA `(.L_x_2) ;  /* 0xfffffffc00fc7947 */ /* 0x000fc0000383ffff */
[----:B------:R-:W-:-:S00]  /*0a00*/  NOP ;  /* 0x0000000000007918 */ /* 0x000fc00000000000 */
[----:B------:R-:W-:-:S00]  /*0a10*/  NOP ;  /* 0x0000000000007918 */ /* 0x000fc00000000000 */
[----:B------:R-:W-:-:S00]  /*0a20*/  NOP ;  /* 0x0000000000007918 */ /* 0x000fc00000000000 */
[----:B------:R-:W-:-:S00]  /*0a30*/  NOP ;  /* 0x0000000000007918 */ /* 0x000fc00000000000 */
[----:B------:R-:W-:-:S00]  /*0a40*/  NOP ;  /* 0x0000000000007918 */ /* 0x000fc00000000000 */
[----:B------:R-:W-:-:S00]  /*0a50*/  NOP ;  /* 0x0000000000007918 */ /* 0x000fc00000000000 */
[----:B------:R-:W-:-:S00]  /*0a60*/  NOP ;  /* 0x0000000000007918 */ /* 0x000fc00000000000 */
[----:B------:R-:W-:-:S00]  /*0a70*/  NOP ;  /* 0x0000000000007918 */ /* 0x000fc00000000000 */
.L_x_3:


//--------------------- .nv.shared._Z17sgemm_coaliescingILj32EEvPKfS1_Pfiiiff --------------------------
	.section	.nv.shared._Z17sgemm_coaliescingILj32EEvPKfS1_Pfiiiff,"aw",@nobits
	.sectionflags	@""
	.align	4
.nv.shared._Z17sgemm_coaliescingILj32EEvPKfS1_Pfiiiff:
	.zero		9216


//--------------------- .nv.shared.reserved.0     --------------------------
	.section	.nv.shared.reserved.0,"aw",@nobits
	.weak		__nv_reservedSMEM_offset_0_alias
	.size		__nv_reservedSMEM_offset_0_alias, 0, 64
	.other		__nv_reservedSMEM_offset_0_alias,@"STO_CUDA_RESERVED_SHARED STV_DEFAULT"
__nv_reservedSMEM_offset_0_alias:
	.zero		0
	.zero		64


//--------------------- .nv.constant0._Z17sgemm_coaliescingILj32EEvPKfS1_Pfiiiff --------------------------
	.section	.nv.constant0._Z17sgemm_coaliescingILj32EEvPKfS1_Pfiiiff,"a",@progbits
	.sectionflags	@""
	.align	4
.nv.constant0._Z17sgemm_coaliescingILj32EEvPKfS1_Pfiiiff:
	.zero		940


//--------------------- SYMBOLS --------------------------

	.type		.nv.reservedSmem.offset0,@object
	.size		.nv.reservedSmem.offset0,0x4
	.type		.nv.reservedSmem.cap,@object
	.size		.nv.reservedSmem.cap,0x4
